//
// Generated by NVIDIA NVVM Compiler
//
// Compiler Build ID: CL-36424714
// Cuda compilation tools, release 13.0, V13.0.88
// Based on NVVM 20.0.0
//

.version 9.0
.target sm_100
.address_size 64

	// .globl	_Z10kernelOppsPiS_S_ii

.visible .entry _Z10kernelOppsPiS_S_ii(
	.param .u64 .ptr .align 1 _Z10kernelOppsPiS_S_ii_param_0,
	.param .u64 .ptr .align 1 _Z10kernelOppsPiS_S_ii_param_1,
	.param .u64 .ptr .align 1 _Z10kernelOppsPiS_S_ii_param_2,
	.param .u32 _Z10kernelOppsPiS_S_ii_param_3,
	.param .u32 _Z10kernelOppsPiS_S_ii_param_4
)
{
	.reg .pred 	%p<2>;
	.reg .b32 	%r<7>;
	.reg .b64 	%rd<11>;

	ld.param.u64 	%rd1, [_Z10kernelOppsPiS_S_ii_param_0];
	ld.param.u64 	%rd2, [_Z10kernelOppsPiS_S_ii_param_1];
	ld.param.u64 	%rd3, [_Z10kernelOppsPiS_S_ii_param_2];
	ld.param.u32 	%r2, [_Z10kernelOppsPiS_S_ii_param_3];
	ld.param.u32 	%r3, [_Z10kernelOppsPiS_S_ii_param_4];
	mov.u32 	%r1, %tid.x;
	setp.ge.s32 	%p1, %r1, %r3;
	@%p1 bra 	$L__BB0_2;
	cvta.to.global.u64 	%rd4, %rd1;
	cvta.to.global.u64 	%rd5, %rd2;
	cvta.to.global.u64 	%rd6, %rd3;
	mul.wide.u32 	%rd7, %r1, 4;
	add.s64 	%rd8, %rd4, %rd7;
	ld.global.u32 	%r4, [%rd8];
	add.s64 	%rd9, %rd5, %rd7;
	ld.global.u32 	%r5, [%rd9];
	mad.lo.s32 	%r6, %r4, %r2, %r5;
	add.s64 	%rd10, %rd6, %rd7;
	st.global.u32 	[%rd10], %r6;
$L__BB0_2:
	ret;

}


// ===== COMPILED SASS (sm_100) =====

	.target	sm_100

	.elftype	@"ET_EXEC"


//--------------------- .note.nv.tkinfo           --------------------------
	.section	.note.nv.tkinfo,"",@"SHT_NOTE"
	.sectionflags	@"SHF_NOTE_NV_TKINFO"
	.tkinfo
        /*0018*/ 	.word	0x00000002
        /*0030*/ 	.string	""
        /*0030*/ 	.string	"ptxas"
        /*0030*/ 	.string	"Cuda compilation tools, release 13.0, V13.0.88"
        /*0030*/ 	.string	"Build cuda_13.0.r13.0/compiler.36424714_0"
        /*0030*/ 	.string	"-arch sm_100 -m 64 "



//--------------------- .note.nv.cuinfo           --------------------------
	.section	.note.nv.cuinfo,"",@"SHT_NOTE"
	.sectionflags	@"SHF_NOTE_NV_CUINFO"
        /*0018*/ 	.short	0x0002
        /*001a*/ 	.short	0x0064
        /*001c*/ 	.short	0x0082
	.zero		2


//--------------------- .nv.info                  --------------------------
	.section	.nv.info,"",@"SHT_CUDA_INFO"
	.align	4


	//----- nvinfo : EIATTR_REGCOUNT
	.align		4
        /*0000*/ 	.byte	0x04, 0x2f
        /*0002*/ 	.short	(.L_1 - .L_0)
	.align		4
.L_0:
        /*0004*/ 	.word	index@(_Z10kernelOppsPiS_S_ii)
        /*0008*/ 	.word	0x0000000c


	//----- nvinfo : EIATTR_FRAME_SIZE
	.align		4
.L_1:
        /*000c*/ 	.byte	0x04, 0x11
        /*000e*/ 	.short	(.L_3 - .L_2)
	.align		4
.L_2:
        /*0010*/ 	.word	index@(_Z10kernelOppsPiS_S_ii)
        /*0014*/ 	.word	0x00000000


	//----- nvinfo : EIATTR_MIN_STACK_SIZE
	.align		4
.L_3:
        /*0018*/ 	.byte	0x04, 0x12
        /*001a*/ 	.short	(.L_5 - .L_4)
	.align		4
.L_4:
        /*001c*/ 	.word	index@(_Z10kernelOppsPiS_S_ii)
        /*0020*/ 	.word	0x00000000
.L_5:


//--------------------- .nv.compat                --------------------------
	.section	.nv.compat,"",@"SHT_CUDA_COMPAT_INFO"
	.align	4
        /*0000*/ 	.byte	0x02, 0x09, 0x00, 0x00, 0x02, 0x02, 0x01, 0x00, 0x02, 0x05, 0x05, 0x00, 0x03, 0x07, 0x01, 0x01
        /*0010*/ 	.byte	0x02, 0x03, 0x00, 0x00, 0x02, 0x06, 0x01, 0x00, 0x04, 0x0b, 0x08, 0x00, 0x09, 0x00, 0x00, 0x00
        /*0020*/ 	.byte	0x00, 0x00, 0x00, 0x00


//--------------------- .nv.info._Z10kernelOppsPiS_S_ii --------------------------
	.section	.nv.info._Z10kernelOppsPiS_S_ii,"",@"SHT_CUDA_INFO"
	.sectionflags	@""
	.align	4


	//----- nvinfo : EIATTR_CUDA_API_VERSION
	.align		4
        /*0000*/ 	.byte	0x04, 0x37
        /*0002*/ 	.short	(.L_7 - .L_6)
.L_6:
        /*0004*/ 	.word	0x00000082


	//----- nvinfo : EIATTR_KPARAM_INFO
	.align		4
.L_7:
        /*0008*/ 	.byte	0x04, 0x17
        /*000a*/ 	.short	(.L_9 - .L_8)
.L_8:
        /*000c*/ 	.word	0x00000000
        /*0010*/ 	.short	0x0004
        /*0012*/ 	.short	0x001c
        /*0014*/ 	.byte	0x00, 0xf0, 0x11, 0x00


	//----- nvinfo : EIATTR_KPARAM_INFO
	.align		4
.L_9:
        /*0018*/ 	.byte	0x04, 0x17
        /*001a*/ 	.short	(.L_11 - .L_10)
.L_10:
        /*001c*/ 	.word	0x00000000
        /*0020*/ 	.short	0x0003
        /*0022*/ 	.short	0x0018
        /*0024*/ 	.byte	0x00, 0xf0, 0x11, 0x00


	//----- nvinfo : EIATTR_KPARAM_INFO
	.align		4
.L_11:
        /*0028*/ 	.byte	0x04, 0x17
        /*002a*/ 	.short	(.L_13 - .L_12)
.L_12:
        /*002c*/ 	.word	0x00000000
        /*0030*/ 	.short	0x0002
        /*0032*/ 	.short	0x0010
        /*0034*/ 	.byte	0x00, 0xf5, 0x21, 0x00


	//----- nvinfo : EIATTR_KPARAM_INFO
	.align		4
.L_13:
        /*0038*/ 	.byte	0x04, 0x17
        /*003a*/ 	.short	(.L_15 - .L_14)
.L_14:
        /*003c*/ 	.word	0x00000000
        /*0040*/ 	.short	0x0001
        /*0042*/ 	.short	0x0008
        /*0044*/ 	.byte	0x00, 0xf5, 0x21, 0x00


	//----- nvinfo : EIATTR_KPARAM_INFO
	.align		4
.L_15:
        /*0048*/ 	.byte	0x04, 0x17
        /*004a*/ 	.short	(.L_17 - .L_16)
.L_16:
        /*004c*/ 	.word	0x00000000
        /*0050*/ 	.short	0x0000
        /*0052*/ 	.short	0x0000
        /*0054*/ 	.byte	0x00, 0xf5, 0x21, 0x00


	//----- nvinfo : EIATTR_SPARSE_MMA_MASK
	.align		4
.L_17:
        /*0058*/ 	.byte	0x03, 0x50
        /*005a*/ 	.short	0x0000


	//----- nvinfo : EIATTR_MAXREG_COUNT
	.align		4
        /*005c*/ 	.byte	0x03, 0x1b
        /*005e*/ 	.short	0x00ff


	//----- nvinfo : EIATTR_MERCURY_ISA_VERSION
	.align		4
        /*0060*/ 	.byte	0x03, 0x5f
        /*0062*/ 	.short	0x0101


	//----- nvinfo : EIATTR_VRC_CTA_INIT_COUNT
	.align		4
        /*0064*/ 	.byte	0x02, 0x4a
	.zero		1
	.zero		1


	//----- nvinfo : EIATTR_EXIT_INSTR_OFFSETS
	.align		4
        /*0068*/ 	.byte	0x04, 0x1c
        /*006a*/ 	.short	(.L_19 - .L_18)


	//   ....[0]....
.L_18:
        /*006c*/ 	.word	0x00000040


	//   ....[1]....
        /*0070*/ 	.word	0x00000110


	//----- nvinfo : EIATTR_CBANK_PARAM_SIZE
	.align		4
.L_19:
        /*0074*/ 	.byte	0x03, 0x19
        /*0076*/ 	.short	0x0020


	//----- nvinfo : EIATTR_PARAM_CBANK
	.align		4
        /*0078*/ 	.byte	0x04, 0x0a
        /*007a*/ 	.short	(.L_21 - .L_20)
	.align		4
.L_20:
        /*007c*/ 	.word	index@(.nv.constant0._Z10kernelOppsPiS_S_ii)
        /*0080*/ 	.short	0x0380
        /*0082*/ 	.short	0x0020


	//----- nvinfo : EIATTR_SW_WAR
	.align		4
.L_21:
        /*0084*/ 	.byte	0x04, 0x36
        /*0086*/ 	.short	(.L_23 - .L_22)
.L_22:
        /*0088*/ 	.word	0x00000008
.L_23:


//--------------------- .nv.callgraph             --------------------------
	.section	.nv.callgraph,"",@"SHT_CUDA_CALLGRAPH"
	.align	4
	.sectionentsize	8
	.align		4
        /*0000*/ 	.word	0x00000000
	.align		4
        /*0004*/ 	.word	0xffffffff
	.align		4
        /*0008*/ 	.word	0x00000000
	.align		4
        /*000c*/ 	.word	0xfffffffe
	.align		4
        /*0010*/ 	.word	0x00000000
	.align		4
        /*0014*/ 	.word	0xfffffffd
	.align		4
        /*0018*/ 	.word	0x00000000
	.align		4
        /*001c*/ 	.word	0xfffffffc


//--------------------- .text._Z10kernelOppsPiS_S_ii --------------------------
	.section	.text._Z10kernelOppsPiS_S_ii,"ax",@progbits
	.align	128
        .global         _Z10kernelOppsPiS_S_ii
        .type           _Z10kernelOppsPiS_S_ii,@function
        .size           _Z10kernelOppsPiS_S_ii,(.L_x_1 - _Z10kernelOppsPiS_S_ii)
        .other          _Z10kernelOppsPiS_S_ii,@"STO_CUDA_ENTRY STV_DEFAULT"
_Z10kernelOppsPiS_S_ii:
.text._Z10kernelOppsPiS_S_ii:
[----:B------:R-:W-:Y:S01]  /*0000*/  LDC R1, c[0x0][0x37c] ;  /* 0x0000df00ff017b82 */ /* 0x000fe20000000800 */
[----:B------:R-:W0:Y:S01]  /*0010*/  S2R R9, SR_TID.X ;  /* 0x0000000000097919 */ /* 0x000e220000002100 */
[----:B------:R-:W0:Y:S02]  /*0020*/  LDCU UR4, c[0x0][0x39c] ;  /* 0x00007380ff0477ac */ /* 0x000e240008000800 */
[----:B0-----:R-:W-:-:S13]  /*0030*/  ISETP.GE.AND P0, PT, R9, UR4, PT ;  /* 0x0000000409007c0c */ /* 0x001fda000bf06270 */
[----:B------:R-:W-:Y:S05]  /*0040*/  @P0 EXIT ;  /* 0x000000000000094d */ /* 0x000fea0003800000 */
[----:B------:R-:W0:Y:S01]  /*0050*/  LDC.64 R2, c[0x0][0x380] ;  /* 0x0000e000ff027b82 */ /* 0x000e220000000a00 */
[----:B------:R-:W1:Y:S01]  /*0060*/  LDCU.64 UR4, c[0x0][0x358] ;  /* 0x00006b00ff0477ac */ /* 0x000e620008000a00 */
[----:B------:R-:W2:Y:S06]  /*0070*/  LDCU UR6, c[0x0][0x398] ;  /* 0x00007300ff0677ac */ /* 0x000eac0008000800 */
[----:B------:R-:W3:Y:S08]  /*0080*/  LDC.64 R4, c[0x0][0x388] ;  /* 0x0000e200ff047b82 */ /* 0x000ef00000000a00 */
[----:B------:R-:W4:Y:S01]  /*0090*/  LDC.64 R6, c[0x0][0x390] ;  /* 0x0000e400ff067b82 */ /* 0x000f220000000a00 */
[----:B0-----:R-:W-:-:S06]  /*00a0*/  IMAD.WIDE.U32 R2, R9, 0x4, R2 ;  /* 0x0000000409027825 */ /* 0x001fcc00078e0002 */
[----:B-1----:R-:W2:Y:S01]  /*00b0*/  LDG.E R2, desc[UR4][R2.64] ;  /* 0x0000000402027981 */ /* 0x002ea2000c1e1900 */
[----:B---3--:R-:W-:-:S06]  /*00c0*/  IMAD.WIDE.U32 R4, R9, 0x4, R4 ;  /* 0x0000000409047825 */ /* 0x008fcc00078e0004 */
[----:B------:R-:W2:Y:S01]  /*00d0*/  LDG.E R5, desc[UR4][R4.64] ;  /* 0x0000000404057981 */ /* 0x000ea2000c1e1900 */
[----:B----4-:R-:W-:-:S04]  /*00e0*/  IMAD.WIDE.U32 R6, R9, 0x4, R6 ;  /* 0x0000000409067825 */ /* 0x010fc800078e0006 */
[----:B--2---:R-:W-:-:S05]  /*00f0*/  IMAD R9, R2, UR6, R5 ;  /* 0x0000000602097c24 */ /* 0x004fca000f8e0205 */
[----:B------:R-:W-:Y:S01]  /*0100*/  STG.E desc[UR4][R6.64], R9 ;  /* 0x0000000906007986 */ /* 0x000fe2000c101904 */
[----:B------:R-:W-:Y:S05]  /*0110*/  EXIT ;  /* 0x000000000000794d */ /* 0x000fea0003800000 */
.L_x_0:
[----:B------:R-:W-:-:S00]  /*0120*/  BRA `(.L_x_0) ;  /* 0xfffffffc00fc7947 */ /* 0x000fc0000383ffff */
[----:B------:R-:W-:-:S00]  /*0130*/  NOP ;  /* 0x0000000000007918 */ /* 0x000fc00000000000 */
        /* <DEDUP_REMOVED lines=12> */
.L_x_1:


//--------------------- .nv.shared.reserved.0     --------------------------
	.section	.nv.shared.reserved.0,"aw",@nobits
	.weak		__nv_reservedSMEM_offset_0_alias
	.size		__nv_reservedSMEM_offset_0_alias, 0, 64
	.other		__nv_reservedSMEM_offset_0_alias,@"STO_CUDA_RESERVED_SHARED STV_DEFAULT"
__nv_reservedSMEM_offset_0_alias:
	.zero		0
	.zero		64


//--------------------- .nv.constant0._Z10kernelOppsPiS_S_ii --------------------------
	.section	.nv.constant0._Z10kernelOppsPiS_S_ii,"a",@progbits
	.sectionflags	@""
	.align	4
.nv.constant0._Z10kernelOppsPiS_S_ii:
	.zero		928


//--------------------- SYMBOLS --------------------------

	.type		.nv.reservedSmem.offset0,@object
	.size		.nv.reservedSmem.offset0,0x4
